//
// Generated by NVIDIA NVVM Compiler
//
// Compiler Build ID: CL-36424714
// Cuda compilation tools, release 13.0, V13.0.88
// Based on NVVM 20.0.0
//

.version 9.0
.target sm_100
.address_size 64

	// .globl	_Z12swish_kernelI6__halfEviPKT_PS1_S1_
.extern .func  (.param .b32 func_retval0) vprintf
(
	.param .b64 vprintf_param_0,
	.param .b64 vprintf_param_1
)
;
.global .align 1 .b8 $str[5] = {104, 101, 104, 101};

.visible .entry _Z12swish_kernelI6__halfEviPKT_PS1_S1_(
	.param .u32 _Z12swish_kernelI6__halfEviPKT_PS1_S1__param_0,
	.param .u64 .ptr .align 1 _Z12swish_kernelI6__halfEviPKT_PS1_S1__param_1,
	.param .u64 .ptr .align 1 _Z12swish_kernelI6__halfEviPKT_PS1_S1__param_2,
	.param .align 2 .b8 _Z12swish_kernelI6__halfEviPKT_PS1_S1__param_3[2]
)
{
	.reg .pred 	%p<4>;
	.reg .b16 	%rs<32>;
	.reg .b32 	%r<8>;
	.reg .b32 	%f<14>;
	.reg .b64 	%rd<10>;
	.reg .b64 	%fd<2>;

	ld.param.u16 	%rs5, [_Z12swish_kernelI6__halfEviPKT_PS1_S1__param_3];
	ld.param.u32 	%r2, [_Z12swish_kernelI6__halfEviPKT_PS1_S1__param_0];
	ld.param.u64 	%rd1, [_Z12swish_kernelI6__halfEviPKT_PS1_S1__param_1];
	ld.param.u64 	%rd2, [_Z12swish_kernelI6__halfEviPKT_PS1_S1__param_2];
	mov.u32 	%r3, %ctaid.x;
	mov.u32 	%r4, %ntid.x;
	mov.u32 	%r5, %tid.x;
	mad.lo.s32 	%r1, %r3, %r4, %r5;
	setp.ge.s32 	%p1, %r1, %r2;
	@%p1 bra 	$L__BB0_5;
	mul.wide.s32 	%rd4, %r1, 2;
	add.s64 	%rd3, %rd1, %rd4;
	// begin inline asm
	ld.global.nc.b16 %rs6, [%rd3];
	// end inline asm
	mov.f64 	%fd1, 0d3FF0000000000000;
	// begin inline asm
	{  cvt.rn.f16.f64 %rs7, %fd1;}

	// end inline asm
	// begin inline asm
	{neg.f16 %rs8,%rs5;
}
	// end inline asm
	// begin inline asm
	{mul.f16 %rs10,%rs8,%rs6;
}
	// end inline asm
	// begin inline asm
	{.reg.b32         f, C, nZ;       
 .reg.b16         h,r;            
  mov.b16         h,%rs10;           
  cvt.f32.f16     f,h;            
  mov.b32         C, 0x3fb8aa3bU; 
  mov.b32         nZ, 0x80000000U;
  fma.rn.f32      f,f,C,nZ;       
  ex2.approx.ftz.f32  f,f;        
  cvt.rn.f16.f32      r,f;        
{.reg.b16 spc, ulp, p;
  mov.b16 spc,0X1F79U;
  mov.b16 ulp,0x9400U;
  set.eq.f16.f16 p,h, spc;
  fma.rn.f16 r,p,ulp,r;
}
{.reg.b16 spc, ulp, p;
  mov.b16 spc,0X25CFU;
  mov.b16 ulp,0x9400U;
  set.eq.f16.f16 p,h, spc;
  fma.rn.f16 r,p,ulp,r;
}
{.reg.b16 spc, ulp, p;
  mov.b16 spc,0XC13BU;
  mov.b16 ulp,0x0400U;
  set.eq.f16.f16 p,h, spc;
  fma.rn.f16 r,p,ulp,r;
}
{.reg.b16 spc, ulp, p;
  mov.b16 spc,0XC1EFU;
  mov.b16 ulp,0x0200U;
  set.eq.f16.f16 p,h, spc;
  fma.rn.f16 r,p,ulp,r;
}
  mov.b16         %rs13,r;           
}
	// end inline asm
	// begin inline asm
	{add.f16 %rs15,%rs7,%rs13;
}
	// end inline asm
	// begin inline asm
	{  cvt.f32.f16 %f5, %rs6;}

	// end inline asm
	// begin inline asm
	{  cvt.f32.f16 %f6, %rs15;}

	// end inline asm
	// begin inline asm
	{rcp.approx.ftz.f32 %f7, %f6;
}
	// end inline asm
	mul.f32 	%f9, %f5, %f7;
	// begin inline asm
	{  cvt.rn.f16.f32 %rs31, %f9;}

	// end inline asm
	// begin inline asm
	{abs.f16 %rs21,%rs31;
}
	// end inline asm
	mov.b16 	%rs25, 143;
	// begin inline asm
	{ .reg .pred __$temp3;
  setp.lt.f16  __$temp3, %rs21, %rs25;
  selp.u16 %rs23, 1, 0, __$temp3;}
	// end inline asm
	setp.eq.s16 	%p2, %rs23, 0;
	@%p2 bra 	$L__BB0_4;
	mov.f32 	%f10, 0f00000000;
	// begin inline asm
	{  cvt.rn.f16.f32 %rs26, %f10;}

	// end inline asm
	// begin inline asm
	{ .reg .pred __$temp3;
  setp.lt.f16  __$temp3, %rs26, %rs21;
  selp.u16 %rs27, 1, 0, __$temp3;}
	// end inline asm
	setp.eq.s16 	%p3, %rs27, 0;
	@%p3 bra 	$L__BB0_4;
	neg.f32 	%f12, %f6;
	fma.rn.f32 	%f13, %f12, %f9, %f5;
	fma.rn.f32 	%f11, %f7, %f13, %f9;
	// begin inline asm
	{  cvt.rn.f16.f32 %rs31, %f11;}

	// end inline asm
$L__BB0_4:
	cvta.to.global.u64 	%rd5, %rd2;
	add.s64 	%rd7, %rd5, %rd4;
	st.global.u16 	[%rd7], %rs31;
	mov.u64 	%rd8, $str;
	cvta.global.u64 	%rd9, %rd8;
	{ // callseq 0, 0
	.param .b64 param0;
	st.param.b64 	[param0], %rd9;
	.param .b64 param1;
	st.param.b64 	[param1], 0;
	.param .b32 retval0;
	call.uni (retval0), 
	vprintf, 
	(
	param0, 
	param1
	);
	ld.param.b32 	%r6, [retval0];
	} // callseq 0
$L__BB0_5:
	ret;

}


// ===== COMPILED SASS (sm_100) =====

	.target	sm_100

	.elftype	@"ET_EXEC"


//--------------------- .note.nv.tkinfo           --------------------------
	.section	.note.nv.tkinfo,"",@"SHT_NOTE"
	.sectionflags	@"SHF_NOTE_NV_TKINFO"
	.tkinfo
        /*0018*/ 	.word	0x00000002
        /*0030*/ 	.string	""
        /*0030*/ 	.string	"ptxas"
        /*0030*/ 	.string	"Cuda compilation tools, release 13.0, V13.0.88"
        /*0030*/ 	.string	"Build cuda_13.0.r13.0/compiler.36424714_0"
        /*0030*/ 	.string	"-arch sm_100 -m 64 "



//--------------------- .note.nv.cuinfo           --------------------------
	.section	.note.nv.cuinfo,"",@"SHT_NOTE"
	.sectionflags	@"SHF_NOTE_NV_CUINFO"
        /*0018*/ 	.short	0x0002
        /*001a*/ 	.short	0x0064
        /*001c*/ 	.short	0x0082
	.zero		2


//--------------------- .nv.info                  --------------------------
	.section	.nv.info,"",@"SHT_CUDA_INFO"
	.align	4


	//----- nvinfo : EIATTR_REGCOUNT
	.align		4
        /*0000*/ 	.byte	0x04, 0x2f
        /*0002*/ 	.short	(.L_2 - .L_1)
	.align		4
.L_1:
        /*0004*/ 	.word	index@(_Z12swish_kernelI6__halfEviPKT_PS1_S1_)
        /*0008*/ 	.word	0x00000018


	//----- nvinfo : EIATTR_FRAME_SIZE
	.align		4
.L_2:
        /*000c*/ 	.byte	0x04, 0x11
        /*000e*/ 	.short	(.L_4 - .L_3)
	.align		4
.L_3:
        /*0010*/ 	.word	index@(_Z12swish_kernelI6__halfEviPKT_PS1_S1_)
        /*0014*/ 	.word	0x00000000


	//----- nvinfo : EIATTR_MIN_STACK_SIZE
	.align		4
.L_4:
        /*0018*/ 	.byte	0x04, 0x12
        /*001a*/ 	.short	(.L_6 - .L_5)
	.align		4
.L_5:
        /*001c*/ 	.word	index@(_Z12swish_kernelI6__halfEviPKT_PS1_S1_)
        /*0020*/ 	.word	0x00000000
.L_6:


//--------------------- .nv.compat                --------------------------
	.section	.nv.compat,"",@"SHT_CUDA_COMPAT_INFO"
	.align	4
        /*0000*/ 	.byte	0x02, 0x09, 0x00, 0x00, 0x02, 0x02, 0x01, 0x00, 0x02, 0x05, 0x05, 0x00, 0x03, 0x07, 0x01, 0x01
        /*0010*/ 	.byte	0x02, 0x03, 0x00, 0x00, 0x02, 0x06, 0x01, 0x00, 0x04, 0x0b, 0x08, 0x00, 0x09, 0x00, 0x00, 0x00
        /*0020*/ 	.byte	0x00, 0x00, 0x00, 0x00


//--------------------- .nv.info._Z12swish_kernelI6__halfEviPKT_PS1_S1_ --------------------------
	.section	.nv.info._Z12swish_kernelI6__halfEviPKT_PS1_S1_,"",@"SHT_CUDA_INFO"
	.sectionflags	@""
	.align	4


	//----- nvinfo : EIATTR_CUDA_API_VERSION
	.align		4
        /*0000*/ 	.byte	0x04, 0x37
        /*0002*/ 	.short	(.L_8 - .L_7)
.L_7:
        /*0004*/ 	.word	0x00000082


	//----- nvinfo : EIATTR_KPARAM_INFO
	.align		4
.L_8:
        /*0008*/ 	.byte	0x04, 0x17
        /*000a*/ 	.short	(.L_10 - .L_9)
.L_9:
        /*000c*/ 	.word	0x00000000
        /*0010*/ 	.short	0x0003
        /*0012*/ 	.short	0x0018
        /*0014*/ 	.byte	0x00, 0xf0, 0x09, 0x00


	//----- nvinfo : EIATTR_KPARAM_INFO
	.align		4
.L_10:
        /*0018*/ 	.byte	0x04, 0x17
        /*001a*/ 	.short	(.L_12 - .L_11)
.L_11:
        /*001c*/ 	.word	0x00000000
        /*0020*/ 	.short	0x0002
        /*0022*/ 	.short	0x0010
        /*0024*/ 	.byte	0x00, 0xf5, 0x21, 0x00


	//----- nvinfo : EIATTR_KPARAM_INFO
	.align		4
.L_12:
        /*0028*/ 	.byte	0x04, 0x17
        /*002a*/ 	.short	(.L_14 - .L_13)
.L_13:
        /*002c*/ 	.word	0x00000000
        /*0030*/ 	.short	0x0001
        /*0032*/ 	.short	0x0008
        /*0034*/ 	.byte	0x00, 0xf5, 0x21, 0x00


	//----- nvinfo : EIATTR_KPARAM_INFO
	.align		4
.L_14:
        /*0038*/ 	.byte	0x04, 0x17
        /*003a*/ 	.short	(.L_16 - .L_15)
.L_15:
        /*003c*/ 	.word	0x00000000
        /*0040*/ 	.short	0x0000
        /*0042*/ 	.short	0x0000
        /*0044*/ 	.byte	0x00, 0xf0, 0x11, 0x00


	//----- nvinfo : EIATTR_SPARSE_MMA_MASK
	.align		4
.L_16:
        /*0048*/ 	.byte	0x03, 0x50
        /*004a*/ 	.short	0x0000


	//----- nvinfo : EIATTR_MAXREG_COUNT
	.align		4
        /*004c*/ 	.byte	0x03, 0x1b
        /*004e*/ 	.short	0x00ff


	//----- nvinfo : EIATTR_EXTERNS
	.align		4
        /*0050*/ 	.byte	0x04, 0x0f
        /*0052*/ 	.short	(.L_18 - .L_17)


	//   ....[0]....
	.align		4
.L_17:
        /*0054*/ 	.word	index@(vprintf)


	//----- nvinfo : EIATTR_MERCURY_ISA_VERSION
	.align		4
.L_18:
        /*0058*/ 	.byte	0x03, 0x5f
        /*005a*/ 	.short	0x0101


	//----- nvinfo : EIATTR_VRC_CTA_INIT_COUNT
	.align		4
        /*005c*/ 	.byte	0x02, 0x4a
	.zero		1
	.zero		1


	//----- nvinfo : EIATTR_SYSCALL_OFFSETS
	.align		4
        /*0060*/ 	.byte	0x04, 0x46
        /*0062*/ 	.short	(.L_20 - .L_19)


	//   ....[0]....
.L_19:
        /*0064*/ 	.word	0x00000330


	//----- nvinfo : EIATTR_EXIT_INSTR_OFFSETS
	.align		4
.L_20:
        /*0068*/ 	.byte	0x04, 0x1c
        /*006a*/ 	.short	(.L_22 - .L_21)


	//   ....[0]....
.L_21:
        /*006c*/ 	.word	0x00000070


	//   ....[1]....
        /*0070*/ 	.word	0x00000340


	//----- nvinfo : EIATTR_CRS_STACK_SIZE
	.align		4
.L_22:
        /*0074*/ 	.byte	0x04, 0x1e
        /*0076*/ 	.short	(.L_24 - .L_23)
.L_23:
        /*0078*/ 	.word	0x00000000


	//----- nvinfo : EIATTR_CBANK_PARAM_SIZE
	.align		4
.L_24:
        /*007c*/ 	.byte	0x03, 0x19
        /*007e*/ 	.short	0x001a


	//----- nvinfo : EIATTR_PARAM_CBANK
	.align		4
        /*0080*/ 	.byte	0x04, 0x0a
        /*0082*/ 	.short	(.L_26 - .L_25)
	.align		4
.L_25:
        /*0084*/ 	.word	index@(.nv.constant0._Z12swish_kernelI6__halfEviPKT_PS1_S1_)
        /*0088*/ 	.short	0x0380
        /*008a*/ 	.short	0x001a


	//----- nvinfo : EIATTR_SW_WAR
	.align		4
.L_26:
        /*008c*/ 	.byte	0x04, 0x36
        /*008e*/ 	.short	(.L_28 - .L_27)
.L_27:
        /*0090*/ 	.word	0x00000008
.L_28:


//--------------------- .nv.callgraph             --------------------------
	.section	.nv.callgraph,"",@"SHT_CUDA_CALLGRAPH"
	.align	4
	.sectionentsize	8
	.align		4
        /*0000*/ 	.word	0x00000000
	.align		4
        /*0004*/ 	.word	0xffffffff
	.align		4
        /*0008*/ 	.word	index@(_Z12swish_kernelI6__halfEviPKT_PS1_S1_)
	.align		4
        /*000c*/ 	.word	index@(vprintf)
	.align		4
        /*0010*/ 	.word	0x00000000
	.align		4
        /*0014*/ 	.word	0xfffffffe
	.align		4
        /*0018*/ 	.word	0x00000000
	.align		4
        /*001c*/ 	.word	0xfffffffd
	.align		4
        /*0020*/ 	.word	0x00000000
	.align		4
        /*0024*/ 	.word	0xfffffffc


//--------------------- .nv.constant4             --------------------------
	.section	.nv.constant4,"a",@progbits
	.align	8
	.align		8
.nv.constant4:
        /*0000*/ 	.dword	vprintf
	.align		8
        /*0008*/ 	.dword	$str


//--------------------- .text._Z12swish_kernelI6__halfEviPKT_PS1_S1_ --------------------------
	.section	.text._Z12swish_kernelI6__halfEviPKT_PS1_S1_,"ax",@progbits
	.align	128
        .global         _Z12swish_kernelI6__halfEviPKT_PS1_S1_
        .type           _Z12swish_kernelI6__halfEviPKT_PS1_S1_,@function
        .size           _Z12swish_kernelI6__halfEviPKT_PS1_S1_,(.L_x_2 - _Z12swish_kernelI6__halfEviPKT_PS1_S1_)
        .other          _Z12swish_kernelI6__halfEviPKT_PS1_S1_,@"STO_CUDA_ENTRY STV_DEFAULT"
_Z12swish_kernelI6__halfEviPKT_PS1_S1_:
.text._Z12swish_kernelI6__halfEviPKT_PS1_S1_:
[----:B------:R-:W0:Y:S01]  /*0000*/  LDC R1, c[0x0][0x37c] ;  /* 0x0000df00ff017b82 */ /* 0x000e220000000800 */
[----:B------:R-:W1:Y:S07]  /*0010*/  S2R R3, SR_TID.X ;  /* 0x0000000000037919 */ /* 0x000e6e0000002100 */
[----:B------:R-:W1:Y:S01]  /*0020*/  S2UR UR4, SR_CTAID.X ;  /* 0x00000000000479c3 */ /* 0x000e620000002500 */
[----:B------:R-:W2:Y:S07]  /*0030*/  LDCU UR5, c[0x0][0x380] ;  /* 0x00007000ff0577ac */ /* 0x000eae0008000800 */
[----:B------:R-:W1:Y:S02]  /*0040*/  LDC R2, c[0x0][0x360] ;  /* 0x0000d800ff027b82 */ /* 0x000e640000000800 */
[----:B-1----:R-:W-:-:S05]  /*0050*/  IMAD R2, R2, UR4, R3 ;  /* 0x0000000402027c24 */ /* 0x002fca000f8e0203 */
[----:B--2---:R-:W-:-:S13]  /*0060*/  ISETP.GE.AND P0, PT, R2, UR5, PT ;  /* 0x0000000502007c0c */ /* 0x004fda000bf06270 */
[----:B0-----:R-:W-:Y:S05]  /*0070*/  @P0 EXIT ;  /* 0x000000000000094d */ /* 0x001fea0003800000 */
[----:B------:R-:W0:Y:S01]  /*0080*/  LDC.64 R4, c[0x0][0x388] ;  /* 0x0000e200ff047b82 */ /* 0x000e220000000a00 */
[----:B------:R-:W1:Y:S01]  /*0090*/  LDCU.64 UR4, c[0x0][0x358] ;  /* 0x00006b00ff0477ac */ /* 0x000e620008000a00 */
[----:B------:R-:W2:Y:S01]  /*00a0*/  LDCU.U16 UR6, c[0x0][0x398] ;  /* 0x00007300ff0677ac */ /* 0x000ea20008000400 */
[----:B0-----:R-:W-:-:S06]  /*00b0*/  IMAD.WIDE R4, R2, 0x2, R4 ;  /* 0x0000000202047825 */ /* 0x001fcc00078e0204 */
[----:B-1----:R-:W2:Y:S02]  /*00c0*/  LDG.E.U16.CONSTANT R4, desc[UR4][R4.64] ;  /* 0x0000000404047981 */ /* 0x002ea4000c1e9500 */
[----:B--2---:R-:W-:Y:S01]  /*00d0*/  HMUL2 R3, R4.H0_H0, -UR6.H0_H0 ;  /* 0xa000000604037c32 */ /* 0x004fe20008000800 */
[----:B------:R-:W0:Y:S04]  /*00e0*/  LDCU.64 UR6, c[0x4][0x8] ;  /* 0x01000100ff0677ac */ /* 0x000e280008000a00 */
[----:B------:R-:W-:Y:S01]  /*00f0*/  HADD2.F32 R0, -RZ, R3.H0_H0 ;  /* 0x20000003ff007230 */ /* 0x000fe20000004100 */
[----:B------:R-:W-:-:S04]  /*0100*/  HSETP2.EQ.AND P1, P0, R3.H0_H0, 0.0226898193359375, 0.007297515869140625, PT ;  /* 0x25cf1f7903007434 */ /* 0x000fc80003822800 */
[----:B------:R-:W-:Y:S01]  /*0110*/  FFMA R0, R0, 1.4426950216293334961, -RZ ;  /* 0x3fb8aa3b00007823 */ /* 0x000fe200000008ff */
[----:B------:R-:W-:Y:S02]  /*0120*/  SEL R6, RZ, 0x3c00, !P1 ;  /* 0x00003c00ff067807 */ /* 0x000fe40004800000 */
[----:B------:R-:W-:Y:S02]  /*0130*/  HSETP2.EQ.AND P1, P2, R3.H0_H0, -2.966796875, -2.615234375, PT ;  /* 0xc1efc13b03007434 */ /* 0x000fe40003a22800 */
[----:B------:R-:W-:Y:S01]  /*0140*/  SEL R8, RZ, 0x3c00, !P0 ;  /* 0x00003c00ff087807 */ /* 0x000fe20004000000 */
[----:B------:R-:W1:Y:S02]  /*0150*/  MUFU.EX2 R0, R0 ;  /* 0x0000000000007308 */ /* 0x000e640000000800 */
[----:B-1----:R-:W-:Y:S01]  /*0160*/  F2FP.F16.F32.PACK_AB R5, RZ, R0 ;  /* 0x00000000ff05723e */ /* 0x002fe200000000ff */
[----:B------:R-:W-:-:S04]  /*0170*/  HADD2.F32 R0, -RZ, R4.H0_H0 ;  /* 0x20000004ff007230 */ /* 0x000fc80000004100 */
[----:B------:R-:W-:Y:S01]  /*0180*/  HFMA2 R5, R6.H0_H0, -0.0009765625, -0.0009765625, R5.H0_H0 ;  /* 0x9400940006057831 */ /* 0x000fe20000040805 */
[----:B------:R-:W-:-:S03]  /*0190*/  SEL R6, RZ, 0x3c00, !P1 ;  /* 0x00003c00ff067807 */ /* 0x000fc60004800000 */
[----:B------:R-:W-:Y:S01]  /*01a0*/  HFMA2 R5, R8.H0_H0, -0.0009765625, -0.0009765625, R5.H0_H0 ;  /* 0x9400940008057831 */ /* 0x000fe20000040805 */
[----:B------:R-:W-:-:S03]  /*01b0*/  SEL R8, RZ, 0x3c00, !P2 ;  /* 0x00003c00ff087807 */ /* 0x000fc60005000000 */
[----:B------:R-:W-:-:S04]  /*01c0*/  HFMA2 R5, R6.H0_H0, 6.103515625e-05, 6.103515625e-05, R5.H0_H0 ;  /* 0x0400040006057831 */ /* 0x000fc80000040805 */
[----:B------:R-:W-:-:S04]  /*01d0*/  HFMA2 R5, R8.H0_H0, 3.0517578125e-05, 3.0517578125e-05, R5.H0_H0 ;  /* 0x0200020008057831 */ /* 0x000fc80000040805 */
[----:B------:R-:W-:-:S05]  /*01e0*/  HADD2 R5, R5.H0_H0, 1, 1 ;  /* 0x3c003c0005057430 */ /* 0x000fca0000000800 */
[----:B------:R-:W-:Y:S02]  /*01f0*/  HADD2.F32 R3, -RZ, R5.H0_H0 ;  /* 0x20000005ff037230 */ /* 0x000fe40000004100 */
[----:B------:R-:W1:Y:S02]  /*0200*/  LDC.64 R4, c[0x0][0x390] ;  /* 0x0000e400ff047b82 */ /* 0x000e640000000a00 */
[----:B------:R-:W2:Y:S02]  /*0210*/  MUFU.RCP R7, R3 ;  /* 0x0000000300077308 */ /* 0x000ea40000001000 */
[----:B--2---:R-:W-:-:S05]  /*0220*/  FMUL R6, R0, R7 ;  /* 0x0000000700067220 */ /* 0x004fca0000400000 */
[----:B------:R-:W-:-:S04]  /*0230*/  F2FP.F16.F32.PACK_AB R8, RZ, R6 ;  /* 0x00000006ff08723e */ /* 0x000fc800000000ff */
[----:B------:R-:W-:Y:S02]  /*0240*/  PRMT R10, R8, 0x7610, R10 ;  /* 0x00007610080a7816 */ /* 0x000fe4000000000a */
[C---:B------:R-:W-:Y:S02]  /*0250*/  HSETP2.GEU.AND P1, PT, |R8|.reuse.H0_H0, 8.523464202880859375e-06, 8.523464202880859375e-06, PT ;  /* 0x008f008f08007434 */ /* 0x040fe40003f2ea00 */
[----:B------:R-:W-:-:S05]  /*0260*/  HSETP2.GT.AND P0, PT, |R8|.H0_H0, RZ.H0_H0, PT ;  /* 0x200000ff08007234 */ /* 0x000fca0003f04a00 */
[----:B------:R-:W-:-:S13]  /*0270*/  PLOP3.LUT P0, PT, P1, P0, PT, 0xf2, 0x2f ;  /* 0x00000000002f781c */ /* 0x000fda0000f01e72 */
[----:B------:R-:W-:Y:S01]  /*0280*/  @!P0 FFMA R0, -R3, R6, R0 ;  /* 0x0000000603008223 */ /* 0x000fe20000000100 */
[----:B-1----:R-:W-:Y:S01]  /*0290*/  IMAD.WIDE R2, R2, 0x2, R4 ;  /* 0x0000000202027825 */ /* 0x002fe200078e0204 */
[----:B0-----:R-:W-:-:S03]  /*02a0*/  MOV R5, UR7 ;  /* 0x0000000700057c02 */ /* 0x001fc60008000f00 */
[----:B------:R-:W-:Y:S01]  /*02b0*/  @!P0 FFMA R0, R7, R0, R6 ;  /* 0x0000000007008223 */ /* 0x000fe20000000006 */
[----:B------:R-:W-:Y:S01]  /*02c0*/  IMAD.U32 R4, RZ, RZ, UR6 ;  /* 0x00000006ff047e24 */ /* 0x000fe2000f8e00ff */
[----:B------:R-:W-:-:S03]  /*02d0*/  CS2R R6, SRZ ;  /* 0x0000000000067805 */ /* 0x000fc6000001ff00 */
[----:B------:R-:W-:Y:S02]  /*02e0*/  @!P0 F2FP.F16.F32.PACK_AB R10, RZ, R0 ;  /* 0x00000000ff0a823e */ /* 0x000fe400000000ff */
[----:B------:R-:W-:-:S03]  /*02f0*/  MOV R0, 0x0 ;  /* 0x0000000000007802 */ /* 0x000fc60000000f00 */
[----:B------:R0:W-:Y:S01]  /*0300*/  STG.E.U16 desc[UR4][R2.64], R10 ;  /* 0x0000000a02007986 */ /* 0x0001e2000c101504 */
[----:B------:R0:W1:Y:S03]  /*0310*/  LDC.64 R8, c[0x4][R0] ;  /* 0x0100000000087b82 */ /* 0x0000660000000a00 */
[----:B------:R-:W-:-:S07]  /*0320*/  LEPC R20, `(.L_x_0) ;  /* 0x000000001014794e */ /* 0x000fce0000000000 */
[----:B01----:R-:W-:Y:S05]  /*0330*/  CALL.ABS.NOINC R8 ;  /* 0x0000000008007343 */ /* 0x003fea0003c00000 */
.L_x_0:
[----:B------:R-:W-:Y:S05]  /*0340*/  EXIT ;  /* 0x000000000000794d */ /* 0x000fea0003800000 */
.L_x_1:
[----:B------:R-:W-:-:S00]  /*0350*/  BRA `(.L_x_1) ;  /* 0xfffffffc00fc7947 */ /* 0x000fc0000383ffff */
[----:B------:R-:W-:-:S00]  /*0360*/  NOP ;  /* 0x0000000000007918 */ /* 0x000fc00000000000 */
        /* <DEDUP_REMOVED lines=9> */
.L_x_2:


//--------------------- .nv.global.init           --------------------------
	.section	.nv.global.init,"aw",@progbits
.nv.global.init:
	.type		$str,@object
	.size		$str,(.L_0 - $str)
$str:
        /*0000*/ 	.byte	0x68, 0x65, 0x68, 0x65, 0x00
.L_0:


//--------------------- .nv.shared.reserved.0     --------------------------
	.section	.nv.shared.reserved.0,"aw",@nobits
	.weak		__nv_reservedSMEM_offset_0_alias
	.size		__nv_reservedSMEM_offset_0_alias, 0, 64
	.other		__nv_reservedSMEM_offset_0_alias,@"STO_CUDA_RESERVED_SHARED STV_DEFAULT"
__nv_reservedSMEM_offset_0_alias:
	.zero		0
	.zero		64


//--------------------- .nv.constant0._Z12swish_kernelI6__halfEviPKT_PS1_S1_ --------------------------
	.section	.nv.constant0._Z12swish_kernelI6__halfEviPKT_PS1_S1_,"a",@progbits
	.sectionflags	@""
	.align	4
.nv.constant0._Z12swish_kernelI6__halfEviPKT_PS1_S1_:
	.zero		922


//--------------------- SYMBOLS --------------------------

	.type		.nv.reservedSmem.offset0,@object
	.size		.nv.reservedSmem.offset0,0x4
	.type		vprintf,@function
